	.headerflags	@"EF_CUDA_TEXMODE_UNIFIED EF_CUDA_64BIT_ADDRESS EF_CUDA_ACCELERATORS EF_CUDA_SM90 EF_CUDA_VIRTUAL_SM(EF_CUDA_SM90)"
	.elftype	@"ET_EXEC"


//--------------------- .nv.info                  --------------------------
	.section	.nv.info,"",@"SHT_CUDA_INFO"
	.align	4


	//----- nvinfo : EIATTR_REGCOUNT
	.align		4
        /*0000*/ 	.byte	0x04, 0x2f
        /*0002*/ 	.short	(.L_3 - .L_2)
	.align		4
.L_2:
        /*0004*/ 	.word	index@(triton_poi_fused__native_batch_norm_legit_no_training_add_14)
        /*0008*/ 	.word	0x00000014


	//----- nvinfo : EIATTR_MIN_STACK_SIZE
	.align		4
.L_3:
        /*000c*/ 	.byte	0x04, 0x12
        /*000e*/ 	.short	(.L_5 - .L_4)
	.align		4
.L_4:
        /*0010*/ 	.word	index@(triton_poi_fused__native_batch_norm_legit_no_training_add_14)
        /*0014*/ 	.word	0x00000000


	//----- nvinfo : EIATTR_FRAME_SIZE
	.align		4
.L_5:
        /*0018*/ 	.byte	0x04, 0x11
        /*001a*/ 	.short	(.L_7 - .L_6)
	.align		4
.L_6:
        /*001c*/ 	.word	index@(triton_poi_fused__native_batch_norm_legit_no_training_add_14)
        /*0020*/ 	.word	0x00000000


	//----- nvinfo : EIATTR_MIN_STACK_SIZE
	.align		4
.L_7:
        /*0024*/ 	.byte	0x04, 0x12
        /*0026*/ 	.short	(.L_9 - .L_8)
	.align		4
.L_8:
        /*0028*/ 	.word	index@(triton_poi_fused__native_batch_norm_legit_no_training_add_14)
        /*002c*/ 	.word	0x00000000
.L_9:


//--------------------- .nv.info.triton_poi_fused__native_batch_norm_legit_no_training_add_14 --------------------------
	.section	.nv.info.triton_poi_fused__native_batch_norm_legit_no_training_add_14,"",@"SHT_CUDA_INFO"
	.sectionflags	@""
	.align	4


	//----- nvinfo : EIATTR_CUDA_API_VERSION
	.align		4
        /*0000*/ 	.byte	0x04, 0x37
        /*0002*/ 	.short	(.L_11 - .L_10)
.L_10:
        /*0004*/ 	.word	0x0000007c


	//----- nvinfo : EIATTR_KPARAM_INFO
	.align		4
.L_11:
        /*0008*/ 	.byte	0x04, 0x17
        /*000a*/ 	.short	(.L_13 - .L_12)
.L_12:
        /*000c*/ 	.word	0x00000000
        /*0010*/ 	.short	0x0007
        /*0012*/ 	.short	0x0038
        /*0014*/ 	.byte	0x00, 0xf0, 0x11, 0x00


	//----- nvinfo : EIATTR_KPARAM_INFO
	.align		4
.L_13:
        /*0018*/ 	.byte	0x04, 0x17
        /*001a*/ 	.short	(.L_15 - .L_14)
.L_14:
        /*001c*/ 	.word	0x00000000
        /*0020*/ 	.short	0x0006
        /*0022*/ 	.short	0x0030
        /*0024*/ 	.byte	0x00, 0xf4, 0x21, 0x00


	//----- nvinfo : EIATTR_KPARAM_INFO
	.align		4
.L_15:
        /*0028*/ 	.byte	0x04, 0x17
        /*002a*/ 	.short	(.L_17 - .L_16)
.L_16:
        /*002c*/ 	.word	0x00000000
        /*0030*/ 	.short	0x0005
        /*0032*/ 	.short	0x0028
        /*0034*/ 	.byte	0x00, 0xf4, 0x21, 0x00


	//----- nvinfo : EIATTR_KPARAM_INFO
	.align		4
.L_17:
        /*0038*/ 	.byte	0x04, 0x17
        /*003a*/ 	.short	(.L_19 - .L_18)
.L_18:
        /*003c*/ 	.word	0x00000000
        /*0040*/ 	.short	0x0004
        /*0042*/ 	.short	0x0020
        /*0044*/ 	.byte	0x00, 0xf4, 0x21, 0x00


	//----- nvinfo : EIATTR_KPARAM_INFO
	.align		4
.L_19:
        /*0048*/ 	.byte	0x04, 0x17
        /*004a*/ 	.short	(.L_21 - .L_20)
.L_20:
        /*004c*/ 	.word	0x00000000
        /*0050*/ 	.short	0x0003
        /*0052*/ 	.short	0x0018
        /*0054*/ 	.byte	0x00, 0xf4, 0x21, 0x00


	//----- nvinfo : EIATTR_KPARAM_INFO
	.align		4
.L_21:
        /*0058*/ 	.byte	0x04, 0x17
        /*005a*/ 	.short	(.L_23 - .L_22)
.L_22:
        /*005c*/ 	.word	0x00000000
        /*0060*/ 	.short	0x0002
        /*0062*/ 	.short	0x0010
        /*0064*/ 	.byte	0x00, 0xf4, 0x21, 0x00


	//----- nvinfo : EIATTR_KPARAM_INFO
	.align		4
.L_23:
        /*0068*/ 	.byte	0x04, 0x17
        /*006a*/ 	.short	(.L_25 - .L_24)
.L_24:
        /*006c*/ 	.word	0x00000000
        /*0070*/ 	.short	0x0001
        /*0072*/ 	.short	0x0008
        /*0074*/ 	.byte	0x00, 0xf4, 0x21, 0x00


	//----- nvinfo : EIATTR_KPARAM_INFO
	.align		4
.L_25:
        /*0078*/ 	.byte	0x04, 0x17
        /*007a*/ 	.short	(.L_27 - .L_26)
.L_26:
        /*007c*/ 	.word	0x00000000
        /*0080*/ 	.short	0x0000
        /*0082*/ 	.short	0x0000
        /*0084*/ 	.byte	0x00, 0xf4, 0x21, 0x00


	//----- nvinfo : EIATTR_SPARSE_MMA_MASK
	.align		4
.L_27:
        /*0088*/ 	.byte	0x03, 0x50
        /*008a*/ 	.short	0x0000


	//----- nvinfo : EIATTR_MAXREG_COUNT
	.align		4
        /*008c*/ 	.byte	0x03, 0x1b
        /*008e*/ 	.short	0x00ff


	//----- nvinfo : EIATTR_EXIT_INSTR_OFFSETS
	.align		4
        /*0090*/ 	.byte	0x04, 0x1c
        /*0092*/ 	.short	(.L_29 - .L_28)


	//   ....[0]....
.L_28:
        /*0094*/ 	.word	0x000003e0


	//----- nvinfo : EIATTR_REQNTID
	.align		4
.L_29:
        /*0098*/ 	.byte	0x04, 0x10
        /*009a*/ 	.short	(.L_31 - .L_30)
.L_30:
        /*009c*/ 	.word	0x00000080
        /*00a0*/ 	.word	0x00000001
        /*00a4*/ 	.word	0x00000001


	//----- nvinfo : EIATTR_CBANK_PARAM_SIZE
	.align		4
.L_31:
        /*00a8*/ 	.byte	0x03, 0x19
        /*00aa*/ 	.short	0x003c


	//----- nvinfo : EIATTR_PARAM_CBANK
	.align		4
        /*00ac*/ 	.byte	0x04, 0x0a
        /*00ae*/ 	.short	(.L_33 - .L_32)
	.align		4
.L_32:
        /*00b0*/ 	.word	index@(.nv.constant0.triton_poi_fused__native_batch_norm_legit_no_training_add_14)
        /*00b4*/ 	.short	0x0210
        /*00b6*/ 	.short	0x003c


	//----- nvinfo : EIATTR_SW_WAR
	.align		4
.L_33:
        /*00b8*/ 	.byte	0x04, 0x36
        /*00ba*/ 	.short	(.L_35 - .L_34)
.L_34:
        /*00bc*/ 	.word	0x00000008
.L_35:


//--------------------- .nv.callgraph             --------------------------
	.section	.nv.callgraph,"",@"SHT_CUDA_CALLGRAPH"
	.align	4
	.sectionentsize	8
	.align		4
        /*0000*/ 	.word	0x00000000
	.align		4
        /*0004*/ 	.word	0xffffffff
	.align		4
        /*0008*/ 	.word	0x00000000
	.align		4
        /*000c*/ 	.word	0xfffffffe
	.align		4
        /*0010*/ 	.word	0x00000000
	.align		4
        /*0014*/ 	.word	0xfffffffd
	.align		4
        /*0018*/ 	.word	0x00000000
	.align		4
        /*001c*/ 	.word	0xfffffffc


//--------------------- .nv.constant4             --------------------------
	.section	.nv.constant4,"a",@progbits
	.align	8
	.align		8
.nv.constant4:
        /*0000*/ 	.dword	_$_str
	.align		8
        /*0008*/ 	.dword	_$_str_$_2


//--------------------- .text.triton_poi_fused__native_batch_norm_legit_no_training_add_14 --------------------------
	.section	.text.triton_poi_fused__native_batch_norm_legit_no_training_add_14,"ax",@progbits
	.align	128
        .global         triton_poi_fused__native_batch_norm_legit_no_training_add_14
        .type           triton_poi_fused__native_batch_norm_legit_no_training_add_14,@function
        .size           triton_poi_fused__native_batch_norm_legit_no_training_add_14,(.L_x_1 - triton_poi_fused__native_batch_norm_legit_no_training_add_14)
        .other          triton_poi_fused__native_batch_norm_legit_no_training_add_14,@"STO_CUDA_ENTRY STV_DEFAULT"
triton_poi_fused__native_batch_norm_legit_no_training_add_14:
.text.triton_poi_fused__native_batch_norm_legit_no_training_add_14:
[----:B------:R-:W-:Y:S01]  /*0000*/  LDC R1, c[0x0][0x28] ;  /* 0x00000a00ff017b82 */ /* 0x000fe20000000800 */
[----:B------:R-:W1:Y:S07]  /*0010*/  S2R R0, SR_TID.X ;  /* 0x0000000000007919 */ /* 0x000e6e0000002100 */
[----:B------:R-:W2:Y:S01]  /*0020*/  LDC.64 R2, c[0x0][0x228] ;  /* 0x00008a00ff027b82 */ /* 0x000ea20000000a00 */
[----:B------:R-:W-:Y:S01]  /*0030*/  ULDC.64 UR4, c[0x0][0x208] ;  /* 0x0000820000047ab9 */ /* 0x000fe20000000a00 */
[----:B------:R-:W3:Y:S06]  /*0040*/  S2R R7, SR_CTAID.X ;  /* 0x0000000000077919 */ /* 0x000eec0000002500 */
[----:B------:R-:W4:Y:S08]  /*0050*/  LDC.64 R8, c[0x0][0x230] ;  /* 0x00008c00ff087b82 */ /* 0x000f300000000a00 */
[----:B------:R-:W5:Y:S08]  /*0060*/  LDC.64 R12, c[0x0][0x238] ;  /* 0x00008e00ff0c7b82 */ /* 0x000f700000000a00 */
[----:B------:R-:W4:Y:S01]  /*0070*/  LDC.64 R10, c[0x0][0x210] ;  /* 0x00008400ff0a7b82 */ /* 0x000f220000000a00 */
[----:B-1----:R-:W-:-:S02]  /*0080*/  SHF.L.U32 R0, R0, 0x1, RZ ;  /* 0x0000000100007819 */ /* 0x002fc400000006ff */
[----:B---3--:R-:W-:Y:S02]  /*0090*/  SHF.R.S32.HI R5, RZ, 0x17, R7 ;  /* 0x00000017ff057819 */ /* 0x008fe40000011407 */
[----:B------:R-:W-:Y:S02]  /*00a0*/  LOP3.LUT R0, R0, 0xfe, RZ, 0xc0, !PT ;  /* 0x000000fe00007812 */ /* 0x000fe400078ec0ff */
[----:B------:R-:W-:Y:S02]  /*00b0*/  SGXT R5, R5, 0x1 ;  /* 0x000000010505781a */ /* 0x000fe40000000200 */
[----:B------:R-:W-:Y:S02]  /*00c0*/  LEA R0, R7, R0, 0x8 ;  /* 0x0000000007007211 */ /* 0x000fe400078e40ff */
[----:B------:R-:W1:Y:S02]  /*00d0*/  LDC.64 R6, c[0x0][0x220] ;  /* 0x00008800ff067b82 */ /* 0x000e640000000a00 */
[----:B------:R-:W-:-:S04]  /*00e0*/  LEA.HI R5, R5, R0, RZ, 0x6 ;  /* 0x0000000005057211 */ /* 0x000fc800078f30ff */
[----:B------:R-:W-:-:S04]  /*00f0*/  LOP3.LUT R5, R5, 0xffffffc0, RZ, 0xc0, !PT ;  /* 0xffffffc005057812 */ /* 0x000fc800078ec0ff */
[----:B------:R-:W-:Y:S02]  /*0100*/  IADD3 R15, R0, -R5, RZ ;  /* 0x80000005000f7210 */ /* 0x000fe40007ffe0ff */
[----:B------:R-:W3:Y:S03]  /*0110*/  LDC.64 R4, c[0x0][0x218] ;  /* 0x00008600ff047b82 */ /* 0x000ee60000000a00 */
[----:B--2---:R-:W-:-:S06]  /*0120*/  IMAD.WIDE R2, R15, 0x4, R2 ;  /* 0x000000040f027825 */ /* 0x004fcc00078e0202 */
[----:B------:R-:W2:Y:S01]  /*0130*/  LDG.E.EL.64 R2, desc[UR4][R2.64] ;  /* 0x0000000402027981 */ /* 0x000ea2000c2e1b00 */
[----:B-1----:R-:W-:-:S04]  /*0140*/  IMAD.WIDE R6, R15, 0x4, R6 ;  /* 0x000000040f067825 */ /* 0x002fc800078e0206 */
[C---:B----4-:R-:W-:Y:S02]  /*0150*/  IMAD.WIDE R8, R15.reuse, 0x4, R8 ;  /* 0x000000040f087825 */ /* 0x050fe400078e0208 */
[----:B------:R-:W4:Y:S02]  /*0160*/  LDG.E.EL.64 R6, desc[UR4][R6.64] ;  /* 0x0000000406067981 */ /* 0x000f24000c2e1b00 */
[----:B-----5:R-:W-:Y:S02]  /*0170*/  IMAD.WIDE R12, R15, 0x4, R12 ;  /* 0x000000040f0c7825 */ /* 0x020fe400078e020c */
[----:B------:R-:W5:Y:S02]  /*0180*/  LDG.E.EL.64 R8, desc[UR4][R8.64] ;  /* 0x0000000408087981 */ /* 0x000f64000c2e1b00 */
[C---:B---3--:R-:W-:Y:S02]  /*0190*/  IMAD.WIDE R4, R0.reuse, 0x4, R4 ;  /* 0x0000000400047825 */ /* 0x048fe400078e0204 */
[----:B------:R-:W5:Y:S04]  /*01a0*/  LDG.E.EL.64 R12, desc[UR4][R12.64] ;  /* 0x000000040c0c7981 */ /* 0x000f68000c2e1b00 */
[----:B------:R-:W4:Y:S01]  /*01b0*/  LDG.E.64 R4, desc[UR4][R4.64] ;  /* 0x0000000404047981 */ /* 0x000f22000c1e1b00 */
[----:B0-----:R-:W-:-:S06]  /*01c0*/  IMAD.WIDE R10, R0, 0x4, R10 ;  /* 0x00000004000a7825 */ /* 0x001fcc00078e020a */
[----:B------:R-:W3:Y:S01]  /*01d0*/  LDG.E.64 R10, desc[UR4][R10.64] ;  /* 0x000000040a0a7981 */ /* 0x000ee2000c1e1b00 */
[----:B------:R-:W-:Y:S01]  /*01e0*/  HFMA2.MMA R16, -RZ, RZ, 1.625, 0 ;  /* 0x3e800000ff107435 */ /* 0x000fe200000001ff */
[----:B--2---:R-:W-:Y:S01]  /*01f0*/  FADD R2, R2, 9.9999997473787516356e-06 ;  /* 0x3727c5ac02027421 */ /* 0x004fe20000000000 */
[----:B------:R-:W-:-:S03]  /*0200*/  FADD R3, R3, 9.9999997473787516356e-06 ;  /* 0x3727c5ac03037421 */ /* 0x000fc60000000000 */
[----:B------:R-:W0:Y:S08]  /*0210*/  MUFU.SQRT R14, R2 ;  /* 0x00000002000e7308 */ /* 0x000e300000002000 */
[----:B------:R1:W2:Y:S01]  /*0220*/  MUFU.SQRT R15, R3 ;  /* 0x00000003000f7308 */ /* 0x0002a20000002000 */
[C---:B0-----:R-:W-:Y:S02]  /*0230*/  FSETP.GT.AND P0, PT, R14.reuse, 8.50705917302346158658e+37, PT ;  /* 0x7e8000000e00780b */ /* 0x041fe40003f04000 */
[----:B------:R-:W-:Y:S01]  /*0240*/  FSETP.GEU.AND P2, PT, R14, 1.175494350822287508e-38, PT ;  /* 0x008000000e00780b */ /* 0x000fe20003f4e000 */
[----:B-1----:R-:W0:Y:S01]  /*0250*/  LDC.64 R2, c[0x0][0x240] ;  /* 0x00009000ff027b82 */ /* 0x002e220000000a00 */
[----:B--2---:R-:W-:-:S02]  /*0260*/  FSETP.GT.AND P1, PT, R15, 8.50705917302346158658e+37, PT ;  /* 0x7e8000000f00780b */ /* 0x004fc40003f24000 */
[----:B------:R-:W-:-:S07]  /*0270*/  FSETP.GEU.AND P3, PT, R15, 1.175494350822287508e-38, PT ;  /* 0x008000000f00780b */ /* 0x000fce0003f6e000 */
[----:B------:R-:W-:-:S04]  /*0280*/  @P0 FMUL R14, R14, 0.25 ;  /* 0x3e8000000e0e0820 */ /* 0x000fc80000400000 */
[----:B------:R-:W-:Y:S01]  /*0290*/  @!P2 FMUL R14, R14, 16777216 ;  /* 0x4b8000000e0ea820 */ /* 0x000fe20000400000 */
[----:B------:R-:W-:-:S04]  /*02a0*/  @P1 FMUL R15, R15, 0.25 ;  /* 0x3e8000000f0f1820 */ /* 0x000fc80000400000 */
[----:B------:R-:W-:Y:S01]  /*02b0*/  @!P3 FMUL R15, R15, 16777216 ;  /* 0x4b8000000f0fb820 */ /* 0x000fe20000400000 */
[----:B------:R-:W1:Y:S01]  /*02c0*/  MUFU.RCP R14, R14 ;  /* 0x0000000e000e7308 */ /* 0x000e620000001000 */
[----:B------:R-:W-:-:S07]  /*02d0*/  FSEL R17, R16, 1, P0 ;  /* 0x3f80000010117808 */ /* 0x000fce0000000000 */
[----:B------:R-:W2:Y:S01]  /*02e0*/  MUFU.RCP R15, R15 ;  /* 0x0000000f000f7308 */ /* 0x000ea20000001000 */
[----:B------:R-:W-:Y:S01]  /*02f0*/  FSEL R16, R16, 1, P1 ;  /* 0x3f80000010107808 */ /* 0x000fe20000800000 */
[----:B------:R-:W-:-:S04]  /*0300*/  @!P2 FMUL R17, R17, 16777216 ;  /* 0x4b8000001111a820 */ /* 0x000fc80000400000 */
[----:B------:R-:W-:Y:S01]  /*0310*/  @!P3 FMUL R16, R16, 16777216 ;  /* 0x4b8000001010b820 */ /* 0x000fe20000400000 */
[----:B----4-:R-:W-:Y:S01]  /*0320*/  FADD R5, R5, -R7 ;  /* 0x8000000705057221 */ /* 0x010fe20000000000 */
[----:B------:R-:W-:Y:S01]  /*0330*/  FADD R4, R4, -R6 ;  /* 0x8000000604047221 */ /* 0x000fe20000000000 */
[----:B-1----:R-:W-:Y:S01]  /*0340*/  FMUL R17, R14, R17 ;  /* 0x000000110e117220 */ /* 0x002fe20000400000 */
[----:B--2---:R-:W-:-:S03]  /*0350*/  FMUL R16, R15, R16 ;  /* 0x000000100f107220 */ /* 0x004fc60000400000 */
[----:B------:R-:W-:Y:S01]  /*0360*/  FMUL R17, R4, R17 ;  /* 0x0000001104117220 */ /* 0x000fe20000400000 */
[----:B------:R-:W-:-:S03]  /*0370*/  FMUL R16, R5, R16 ;  /* 0x0000001005107220 */ /* 0x000fc60000400000 */
[----:B-----5:R-:W-:Y:S01]  /*0380*/  FFMA R17, R8, R17, R12 ;  /* 0x0000001108117223 */ /* 0x020fe2000000000c */
[----:B------:R-:W-:Y:S01]  /*0390*/  FFMA R16, R9, R16, R13 ;  /* 0x0000001009107223 */ /* 0x000fe2000000000d */
[----:B0-----:R-:W-:-:S04]  /*03a0*/  IMAD.WIDE R2, R0, 0x4, R2 ;  /* 0x0000000400027825 */ /* 0x001fc800078e0202 */
[----:B---3--:R-:W-:Y:S01]  /*03b0*/  FADD R10, R10, R17 ;  /* 0x000000110a0a7221 */ /* 0x008fe20000000000 */
[----:B------:R-:W-:-:S05]  /*03c0*/  FADD R11, R11, R16 ;  /* 0x000000100b0b7221 */ /* 0x000fca0000000000 */
[----:B------:R-:W-:Y:S01]  /*03d0*/  STG.E.64 desc[UR4][R2.64], R10 ;  /* 0x0000000a02007986 */ /* 0x000fe2000c101b04 */
[----:B------:R-:W-:Y:S05]  /*03e0*/  EXIT ;  /* 0x000000000000794d */ /* 0x000fea0003800000 */
.L_x_0:
[----:B------:R-:W-:-:S00]  /*03f0*/  BRA `(.L_x_0) ;  /* 0xfffffffc00fc7947 */ /* 0x000fc0000383ffff */
[----:B------:R-:W-:-:S00]  /*0400*/  NOP ;  /* 0x0000000000007918 */ /* 0x000fc00000000000 */
[----:B------:R-:W-:-:S00]  /*0410*/  NOP ;  /* 0x0000000000007918 */ /* 0x000fc00000000000 */
[----:B------:R-:W-:-:S00]  /*0420*/  NOP ;  /* 0x0000000000007918 */ /* 0x000fc00000000000 */
[----:B------:R-:W-:-:S00]  /*0430*/  NOP ;  /* 0x0000000000007918 */ /* 0x000fc00000000000 */
[----:B------:R-:W-:-:S00]  /*0440*/  NOP ;  /* 0x0000000000007918 */ /* 0x000fc00000000000 */
[----:B------:R-:W-:-:S00]  /*0450*/  NOP ;  /* 0x0000000000007918 */ /* 0x000fc00000000000 */
[----:B------:R-:W-:-:S00]  /*0460*/  NOP ;  /* 0x0000000000007918 */ /* 0x000fc00000000000 */
[----:B------:R-:W-:-:S00]  /*0470*/  NOP ;  /* 0x0000000000007918 */ /* 0x000fc00000000000 */
.L_x_1:


//--------------------- .nv.global.init           --------------------------
	.section	.nv.global.init,"aw",@progbits
.nv.global.init:
	.type		_$_str,@object
	.size		_$_str,(_$_str_$_2 - _$_str)
_$_str:
        /*0000*/ 	.byte	0x5f, 0x5f, 0x43, 0x55, 0x44, 0x41, 0x5f, 0x46, 0x54, 0x5a, 0x00
	.type		_$_str_$_2,@object
	.size		_$_str_$_2,(.L_1 - _$_str_$_2)
_$_str_$_2:
        /*000b*/ 	.byte	0x5f, 0x5f, 0x43, 0x55, 0x44, 0x41, 0x5f, 0x50, 0x52, 0x45, 0x43, 0x5f, 0x53, 0x51, 0x52, 0x54
        /*001b*/ 	.byte	0x00
.L_1:


//--------------------- .nv.constant0.triton_poi_fused__native_batch_norm_legit_no_training_add_14 --------------------------
	.section	.nv.constant0.triton_poi_fused__native_batch_norm_legit_no_training_add_14,"a",@progbits
	.sectionflags	@""
	.align	4
.nv.constant0.triton_poi_fused__native_batch_norm_legit_no_training_add_14:
	.zero		588
